//
// Generated by NVIDIA NVVM Compiler
//
// Compiler Build ID: CL-36424714
// Cuda compilation tools, release 13.0, V13.0.88
// Based on NVVM 20.0.0
//

.version 9.0
.target sm_100
.address_size 64

	// .globl	_Z18dot_product_kernelPKfS0_Pfi
.extern .shared .align 16 .b8 shared_mem[];

.visible .entry _Z18dot_product_kernelPKfS0_Pfi(
	.param .u64 .ptr .align 1 _Z18dot_product_kernelPKfS0_Pfi_param_0,
	.param .u64 .ptr .align 1 _Z18dot_product_kernelPKfS0_Pfi_param_1,
	.param .u64 .ptr .align 1 _Z18dot_product_kernelPKfS0_Pfi_param_2,
	.param .u32 _Z18dot_product_kernelPKfS0_Pfi_param_3
)
{
	.reg .pred 	%p<6>;
	.reg .b32 	%r<14>;
	.reg .b32 	%f<11>;
	.reg .b64 	%rd<12>;

	ld.param.u64 	%rd1, [_Z18dot_product_kernelPKfS0_Pfi_param_0];
	ld.param.u64 	%rd2, [_Z18dot_product_kernelPKfS0_Pfi_param_1];
	ld.param.u64 	%rd3, [_Z18dot_product_kernelPKfS0_Pfi_param_2];
	ld.param.u32 	%r8, [_Z18dot_product_kernelPKfS0_Pfi_param_3];
	mov.u32 	%r1, %ctaid.x;
	mov.u32 	%r13, %ntid.x;
	mov.u32 	%r3, %tid.x;
	mad.lo.s32 	%r4, %r1, %r13, %r3;
	setp.ge.s32 	%p1, %r4, %r8;
	mov.f32 	%f10, 0f00000000;
	@%p1 bra 	$L__BB0_2;
	cvta.to.global.u64 	%rd4, %rd1;
	cvta.to.global.u64 	%rd5, %rd2;
	mul.wide.s32 	%rd6, %r4, 4;
	add.s64 	%rd7, %rd4, %rd6;
	ld.global.f32 	%f4, [%rd7];
	add.s64 	%rd8, %rd5, %rd6;
	ld.global.f32 	%f5, [%rd8];
	mul.f32 	%f10, %f4, %f5;
$L__BB0_2:
	shl.b32 	%r9, %r3, 2;
	mov.u32 	%r10, shared_mem;
	add.s32 	%r5, %r10, %r9;
	st.shared.f32 	[%r5], %f10;
	bar.sync 	0;
	setp.lt.u32 	%p2, %r13, 2;
	@%p2 bra 	$L__BB0_6;
$L__BB0_3:
	shr.u32 	%r7, %r13, 1;
	setp.ge.u32 	%p3, %r3, %r7;
	@%p3 bra 	$L__BB0_5;
	shl.b32 	%r11, %r7, 2;
	add.s32 	%r12, %r5, %r11;
	ld.shared.f32 	%f6, [%r12];
	ld.shared.f32 	%f7, [%r5];
	add.f32 	%f8, %f6, %f7;
	st.shared.f32 	[%r5], %f8;
$L__BB0_5:
	bar.sync 	0;
	setp.gt.u32 	%p4, %r13, 3;
	mov.u32 	%r13, %r7;
	@%p4 bra 	$L__BB0_3;
$L__BB0_6:
	setp.ne.s32 	%p5, %r3, 0;
	@%p5 bra 	$L__BB0_8;
	ld.shared.f32 	%f9, [shared_mem];
	cvta.to.global.u64 	%rd9, %rd3;
	mul.wide.u32 	%rd10, %r1, 4;
	add.s64 	%rd11, %rd9, %rd10;
	st.global.f32 	[%rd11], %f9;
$L__BB0_8:
	ret;

}
	// .globl	_Z13reduce_kernelPfi
.visible .entry _Z13reduce_kernelPfi(
	.param .u64 .ptr .align 1 _Z13reduce_kernelPfi_param_0,
	.param .u32 _Z13reduce_kernelPfi_param_1
)
{
	.reg .pred 	%p<6>;
	.reg .b32 	%r<15>;
	.reg .b32 	%f<6>;
	.reg .b64 	%rd<7>;

	ld.param.u64 	%rd2, [_Z13reduce_kernelPfi_param_0];
	ld.param.u32 	%r8, [_Z13reduce_kernelPfi_param_1];
	cvta.to.global.u64 	%rd1, %rd2;
	mov.u32 	%r1, %ctaid.x;
	mov.u32 	%r14, %ntid.x;
	mov.u32 	%r3, %tid.x;
	mad.lo.s32 	%r4, %r1, %r14, %r3;
	setp.ge.s32 	%p1, %r4, %r8;
	shl.b32 	%r9, %r3, 2;
	mov.u32 	%r10, shared_mem;
	add.s32 	%r5, %r10, %r9;
	@%p1 bra 	$L__BB1_2;
	mul.wide.s32 	%rd3, %r4, 4;
	add.s64 	%rd4, %rd1, %rd3;
	ld.global.f32 	%f1, [%rd4];
	st.shared.f32 	[%r5], %f1;
	bra.uni 	$L__BB1_3;
$L__BB1_2:
	mov.b32 	%r11, 0;
	st.shared.u32 	[%r5], %r11;
$L__BB1_3:
	bar.sync 	0;
	setp.lt.u32 	%p2, %r14, 2;
	@%p2 bra 	$L__BB1_7;
$L__BB1_4:
	shr.u32 	%r7, %r14, 1;
	setp.ge.u32 	%p3, %r3, %r7;
	@%p3 bra 	$L__BB1_6;
	shl.b32 	%r12, %r7, 2;
	add.s32 	%r13, %r5, %r12;
	ld.shared.f32 	%f2, [%r13];
	ld.shared.f32 	%f3, [%r5];
	add.f32 	%f4, %f2, %f3;
	st.shared.f32 	[%r5], %f4;
$L__BB1_6:
	bar.sync 	0;
	setp.gt.u32 	%p4, %r14, 3;
	mov.u32 	%r14, %r7;
	@%p4 bra 	$L__BB1_4;
$L__BB1_7:
	setp.ne.s32 	%p5, %r3, 0;
	@%p5 bra 	$L__BB1_9;
	ld.shared.f32 	%f5, [shared_mem];
	mul.wide.u32 	%rd5, %r1, 4;
	add.s64 	%rd6, %rd1, %rd5;
	st.global.f32 	[%rd6], %f5;
$L__BB1_9:
	ret;

}


// ===== COMPILED SASS (sm_100) =====

	.target	sm_100

	.elftype	@"ET_EXEC"


//--------------------- .note.nv.tkinfo           --------------------------
	.section	.note.nv.tkinfo,"",@"SHT_NOTE"
	.sectionflags	@"SHF_NOTE_NV_TKINFO"
	.tkinfo
        /*0018*/ 	.word	0x00000002
        /*0030*/ 	.string	""
        /*0030*/ 	.string	"ptxas"
        /*0030*/ 	.string	"Cuda compilation tools, release 13.0, V13.0.88"
        /*0030*/ 	.string	"Build cuda_13.0.r13.0/compiler.36424714_0"
        /*0030*/ 	.string	"-arch sm_100 -m 64 "



//--------------------- .note.nv.cuinfo           --------------------------
	.section	.note.nv.cuinfo,"",@"SHT_NOTE"
	.sectionflags	@"SHF_NOTE_NV_CUINFO"
        /*0018*/ 	.short	0x0002
        /*001a*/ 	.short	0x0064
        /*001c*/ 	.short	0x0082
	.zero		2


//--------------------- .nv.info                  --------------------------
	.section	.nv.info,"",@"SHT_CUDA_INFO"
	.align	4


	//----- nvinfo : EIATTR_REGCOUNT
	.align		4
        /*0000*/ 	.byte	0x04, 0x2f
        /*0002*/ 	.short	(.L_1 - .L_0)
	.align		4
.L_0:
        /*0004*/ 	.word	index@(_Z18dot_product_kernelPKfS0_Pfi)
        /*0008*/ 	.word	0x0000000c


	//----- nvinfo : EIATTR_FRAME_SIZE
	.align		4
.L_1:
        /*000c*/ 	.byte	0x04, 0x11
        /*000e*/ 	.short	(.L_3 - .L_2)
	.align		4
.L_2:
        /*0010*/ 	.word	index@(_Z18dot_product_kernelPKfS0_Pfi)
        /*0014*/ 	.word	0x00000000


	//----- nvinfo : EIATTR_REGCOUNT
	.align		4
.L_3:
        /*0018*/ 	.byte	0x04, 0x2f
        /*001a*/ 	.short	(.L_5 - .L_4)
	.align		4
.L_4:
        /*001c*/ 	.word	index@(_Z13reduce_kernelPfi)
        /*0020*/ 	.word	0x0000000a


	//----- nvinfo : EIATTR_FRAME_SIZE
	.align		4
.L_5:
        /*0024*/ 	.byte	0x04, 0x11
        /*0026*/ 	.short	(.L_7 - .L_6)
	.align		4
.L_6:
        /*0028*/ 	.word	index@(_Z13reduce_kernelPfi)
        /*002c*/ 	.word	0x00000000


	//----- nvinfo : EIATTR_MIN_STACK_SIZE
	.align		4
.L_7:
        /*0030*/ 	.byte	0x04, 0x12
        /*0032*/ 	.short	(.L_9 - .L_8)
	.align		4
.L_8:
        /*0034*/ 	.word	index@(_Z13reduce_kernelPfi)
        /*0038*/ 	.word	0x00000000


	//----- nvinfo : EIATTR_MIN_STACK_SIZE
	.align		4
.L_9:
        /*003c*/ 	.byte	0x04, 0x12
        /*003e*/ 	.short	(.L_11 - .L_10)
	.align		4
.L_10:
        /*0040*/ 	.word	index@(_Z18dot_product_kernelPKfS0_Pfi)
        /*0044*/ 	.word	0x00000000
.L_11:


//--------------------- .nv.compat                --------------------------
	.section	.nv.compat,"",@"SHT_CUDA_COMPAT_INFO"
	.align	4
        /*0000*/ 	.byte	0x02, 0x09, 0x00, 0x00, 0x02, 0x02, 0x01, 0x00, 0x02, 0x05, 0x05, 0x00, 0x03, 0x07, 0x01, 0x01
        /*0010*/ 	.byte	0x02, 0x03, 0x00, 0x00, 0x02, 0x06, 0x01, 0x00, 0x04, 0x0b, 0x08, 0x00, 0x09, 0x00, 0x00, 0x00
        /*0020*/ 	.byte	0x00, 0x00, 0x00, 0x00


//--------------------- .nv.info._Z13reduce_kernelPfi --------------------------
	.section	.nv.info._Z13reduce_kernelPfi,"",@"SHT_CUDA_INFO"
	.sectionflags	@""
	.align	4


	//----- nvinfo : EIATTR_CUDA_API_VERSION
	.align		4
        /*0000*/ 	.byte	0x04, 0x37
        /*0002*/ 	.short	(.L_13 - .L_12)
.L_12:
        /*0004*/ 	.word	0x00000082


	//----- nvinfo : EIATTR_KPARAM_INFO
	.align		4
.L_13:
        /*0008*/ 	.byte	0x04, 0x17
        /*000a*/ 	.short	(.L_15 - .L_14)
.L_14:
        /*000c*/ 	.word	0x00000000
        /*0010*/ 	.short	0x0001
        /*0012*/ 	.short	0x0008
        /*0014*/ 	.byte	0x00, 0xf0, 0x11, 0x00


	//----- nvinfo : EIATTR_KPARAM_INFO
	.align		4
.L_15:
        /*0018*/ 	.byte	0x04, 0x17
        /*001a*/ 	.short	(.L_17 - .L_16)
.L_16:
        /*001c*/ 	.word	0x00000000
        /*0020*/ 	.short	0x0000
        /*0022*/ 	.short	0x0000
        /*0024*/ 	.byte	0x00, 0xf5, 0x21, 0x00


	//----- nvinfo : EIATTR_SPARSE_MMA_MASK
	.align		4
.L_17:
        /*0028*/ 	.byte	0x03, 0x50
        /*002a*/ 	.short	0x0000


	//----- nvinfo : EIATTR_MAXREG_COUNT
	.align		4
        /*002c*/ 	.byte	0x03, 0x1b
        /*002e*/ 	.short	0x00ff


	//----- nvinfo : EIATTR_NUM_BARRIERS
	.align		4
        /*0030*/ 	.byte	0x02, 0x4c
        /*0032*/ 	.byte	0x01
	.zero		1


	//----- nvinfo : EIATTR_MERCURY_ISA_VERSION
	.align		4
        /*0034*/ 	.byte	0x03, 0x5f
        /*0036*/ 	.short	0x0101


	//----- nvinfo : EIATTR_VRC_CTA_INIT_COUNT
	.align		4
        /*0038*/ 	.byte	0x02, 0x4a
	.zero		1
	.zero		1


	//----- nvinfo : EIATTR_EXIT_INSTR_OFFSETS
	.align		4
        /*003c*/ 	.byte	0x04, 0x1c
        /*003e*/ 	.short	(.L_19 - .L_18)


	//   ....[0]....
.L_18:
        /*0040*/ 	.word	0x00000210


	//   ....[1]....
        /*0044*/ 	.word	0x00000290


	//----- nvinfo : EIATTR_CBANK_PARAM_SIZE
	.align		4
.L_19:
        /*0048*/ 	.byte	0x03, 0x19
        /*004a*/ 	.short	0x000c


	//----- nvinfo : EIATTR_PARAM_CBANK
	.align		4
        /*004c*/ 	.byte	0x04, 0x0a
        /*004e*/ 	.short	(.L_21 - .L_20)
	.align		4
.L_20:
        /*0050*/ 	.word	index@(.nv.constant0._Z13reduce_kernelPfi)
        /*0054*/ 	.short	0x0380
        /*0056*/ 	.short	0x000c


	//----- nvinfo : EIATTR_SW_WAR
	.align		4
.L_21:
        /*0058*/ 	.byte	0x04, 0x36
        /*005a*/ 	.short	(.L_23 - .L_22)
.L_22:
        /*005c*/ 	.word	0x00000008
.L_23:


//--------------------- .nv.info._Z18dot_product_kernelPKfS0_Pfi --------------------------
	.section	.nv.info._Z18dot_product_kernelPKfS0_Pfi,"",@"SHT_CUDA_INFO"
	.sectionflags	@""
	.align	4


	//----- nvinfo : EIATTR_CUDA_API_VERSION
	.align		4
        /*0000*/ 	.byte	0x04, 0x37
        /*0002*/ 	.short	(.L_25 - .L_24)
.L_24:
        /*0004*/ 	.word	0x00000082


	//----- nvinfo : EIATTR_KPARAM_INFO
	.align		4
.L_25:
        /*0008*/ 	.byte	0x04, 0x17
        /*000a*/ 	.short	(.L_27 - .L_26)
.L_26:
        /*000c*/ 	.word	0x00000000
        /*0010*/ 	.short	0x0003
        /*0012*/ 	.short	0x0018
        /*0014*/ 	.byte	0x00, 0xf0, 0x11, 0x00


	//----- nvinfo : EIATTR_KPARAM_INFO
	.align		4
.L_27:
        /*0018*/ 	.byte	0x04, 0x17
        /*001a*/ 	.short	(.L_29 - .L_28)
.L_28:
        /*001c*/ 	.word	0x00000000
        /*0020*/ 	.short	0x0002
        /*0022*/ 	.short	0x0010
        /*0024*/ 	.byte	0x00, 0xf5, 0x21, 0x00


	//----- nvinfo : EIATTR_KPARAM_INFO
	.align		4
.L_29:
        /*0028*/ 	.byte	0x04, 0x17
        /*002a*/ 	.short	(.L_31 - .L_30)
.L_30:
        /*002c*/ 	.word	0x00000000
        /*0030*/ 	.short	0x0001
        /*0032*/ 	.short	0x0008
        /*0034*/ 	.byte	0x00, 0xf5, 0x21, 0x00


	//----- nvinfo : EIATTR_KPARAM_INFO
	.align		4
.L_31:
        /*0038*/ 	.byte	0x04, 0x17
        /*003a*/ 	.short	(.L_33 - .L_32)
.L_32:
        /*003c*/ 	.word	0x00000000
        /*0040*/ 	.short	0x0000
        /*0042*/ 	.short	0x0000
        /*0044*/ 	.byte	0x00, 0xf5, 0x21, 0x00


	//----- nvinfo : EIATTR_SPARSE_MMA_MASK
	.align		4
.L_33:
        /*0048*/ 	.byte	0x03, 0x50
        /*004a*/ 	.short	0x0000


	//----- nvinfo : EIATTR_MAXREG_COUNT
	.align		4
        /*004c*/ 	.byte	0x03, 0x1b
        /*004e*/ 	.short	0x00ff


	//----- nvinfo : EIATTR_NUM_BARRIERS
	.align		4
        /*0050*/ 	.byte	0x02, 0x4c
        /*0052*/ 	.byte	0x01
	.zero		1


	//----- nvinfo : EIATTR_MERCURY_ISA_VERSION
	.align		4
        /*0054*/ 	.byte	0x03, 0x5f
        /*0056*/ 	.short	0x0101


	//----- nvinfo : EIATTR_VRC_CTA_INIT_COUNT
	.align		4
        /*0058*/ 	.byte	0x02, 0x4a
	.zero		1
	.zero		1


	//----- nvinfo : EIATTR_EXIT_INSTR_OFFSETS
	.align		4
        /*005c*/ 	.byte	0x04, 0x1c
        /*005e*/ 	.short	(.L_35 - .L_34)


	//   ....[0]....
.L_34:
        /*0060*/ 	.word	0x00000250


	//   ....[1]....
        /*0064*/ 	.word	0x000002d0


	//----- nvinfo : EIATTR_CBANK_PARAM_SIZE
	.align		4
.L_35:
        /*0068*/ 	.byte	0x03, 0x19
        /*006a*/ 	.short	0x001c


	//----- nvinfo : EIATTR_PARAM_CBANK
	.align		4
        /*006c*/ 	.byte	0x04, 0x0a
        /*006e*/ 	.short	(.L_37 - .L_36)
	.align		4
.L_36:
        /*0070*/ 	.word	index@(.nv.constant0._Z18dot_product_kernelPKfS0_Pfi)
        /*0074*/ 	.short	0x0380
        /*0076*/ 	.short	0x001c


	//----- nvinfo : EIATTR_SW_WAR
	.align		4
.L_37:
        /*0078*/ 	.byte	0x04, 0x36
        /*007a*/ 	.short	(.L_39 - .L_38)
.L_38:
        /*007c*/ 	.word	0x00000008
.L_39:


//--------------------- .nv.callgraph             --------------------------
	.section	.nv.callgraph,"",@"SHT_CUDA_CALLGRAPH"
	.align	4
	.sectionentsize	8
	.align		4
        /*0000*/ 	.word	0x00000000
	.align		4
        /*0004*/ 	.word	0xffffffff
	.align		4
        /*0008*/ 	.word	0x00000000
	.align		4
        /*000c*/ 	.word	0xfffffffe
	.align		4
        /*0010*/ 	.word	0x00000000
	.align		4
        /*0014*/ 	.word	0xfffffffd
	.align		4
        /*0018*/ 	.word	0x00000000
	.align		4
        /*001c*/ 	.word	0xfffffffc


//--------------------- .text._Z13reduce_kernelPfi --------------------------
	.section	.text._Z13reduce_kernelPfi,"ax",@progbits
	.align	128
        .global         _Z13reduce_kernelPfi
        .type           _Z13reduce_kernelPfi,@function
        .size           _Z13reduce_kernelPfi,(.L_x_6 - _Z13reduce_kernelPfi)
        .other          _Z13reduce_kernelPfi,@"STO_CUDA_ENTRY STV_DEFAULT"
_Z13reduce_kernelPfi:
.text._Z13reduce_kernelPfi:
[----:B------:R-:W-:Y:S01]  /*0000*/  LDC R1, c[0x0][0x37c] ;  /* 0x0000df00ff017b82 */ /* 0x000fe20000000800 */
[----:B------:R-:W0:Y:S01]  /*0010*/  S2R R7, SR_CTAID.X ;  /* 0x0000000000077919 */ /* 0x000e220000002500 */
[----:B------:R-:W0:Y:S01]  /*0020*/  LDCU UR8, c[0x0][0x360] ;  /* 0x00006c00ff0877ac */ /* 0x000e220008000800 */
[----:B------:R-:W0:Y:S01]  /*0030*/  S2R R6, SR_TID.X ;  /* 0x0000000000067919 */ /* 0x000e220000002100 */
[----:B------:R-:W1:Y:S01]  /*0040*/  LDCU UR4, c[0x0][0x388] ;  /* 0x00007100ff0477ac */ /* 0x000e620008000800 */
[----:B------:R-:W2:Y:S01]  /*0050*/  LDCU.64 UR6, c[0x0][0x358] ;  /* 0x00006b00ff0677ac */ /* 0x000ea20008000a00 */
[----:B0-----:R-:W-:-:S05]  /*0060*/  IMAD R5, R7, UR8, R6 ;  /* 0x0000000807057c24 */ /* 0x001fca000f8e0206 */
[----:B-1----:R-:W-:-:S13]  /*0070*/  ISETP.GE.AND P1, PT, R5, UR4, PT ;  /* 0x0000000405007c0c */ /* 0x002fda000bf26270 */
[----:B------:R-:W0:Y:S02]  /*0080*/  @!P1 LDC.64 R2, c[0x0][0x380] ;  /* 0x0000e000ff029b82 */ /* 0x000e240000000a00 */
[----:B0-----:R-:W-:-:S06]  /*0090*/  @!P1 IMAD.WIDE R2, R5, 0x4, R2 ;  /* 0x0000000405029825 */ /* 0x001fcc00078e0202 */
[----:B--2---:R-:W2:Y:S01]  /*00a0*/  @!P1 LDG.E R3, desc[UR6][R2.64] ;  /* 0x0000000602039981 */ /* 0x004ea2000c1e1900 */
[----:B------:R-:W0:Y:S01]  /*00b0*/  S2UR UR5, SR_CgaCtaId ;  /* 0x00000000000579c3 */ /* 0x000e220000008800 */
[----:B------:R-:W-:Y:S01]  /*00c0*/  IMAD.U32 R4, RZ, RZ, UR8 ;  /* 0x00000008ff047e24 */ /* 0x000fe2000f8e00ff */
[----:B------:R-:W-:Y:S01]  /*00d0*/  UMOV UR4, 0x400 ;  /* 0x0000040000047882 */ /* 0x000fe20000000000 */
[----:B------:R-:W-:-:S03]  /*00e0*/  ISETP.NE.AND P0, PT, R6, RZ, PT ;  /* 0x000000ff0600720c */ /* 0x000fc60003f05270 */
[----:B------:R-:W-:Y:S01]  /*00f0*/  ISETP.GE.U32.AND P2, PT, R4, 0x2, PT ;  /* 0x000000020400780c */ /* 0x000fe20003f46070 */
[----:B0-----:R-:W-:-:S06]  /*0100*/  ULEA UR4, UR5, UR4, 0x18 ;  /* 0x0000000405047291 */ /* 0x001fcc000f8ec0ff */
[----:B------:R-:W-:-:S05]  /*0110*/  LEA R0, R6, UR4, 0x2 ;  /* 0x0000000406007c11 */ /* 0x000fca000f8e10ff */
[----:B--2---:R0:W-:Y:S04]  /*0120*/  @!P1 STS [R0], R3 ;  /* 0x0000000300009388 */ /* 0x0041e80000000800 */
[----:B------:R0:W-:Y:S01]  /*0130*/  @P1 STS [R0], RZ ;  /* 0x000000ff00001388 */ /* 0x0001e20000000800 */
[----:B------:R-:W-:Y:S06]  /*0140*/  BAR.SYNC.DEFER_BLOCKING 0x0 ;  /* 0x0000000000007b1d */ /* 0x000fec0000010000 */
[----:B------:R-:W-:Y:S05]  /*0150*/  @!P2 BRA `(.L_x_0) ;  /* 0x00000000002ca947 */ /* 0x000fea0003800000 */
.L_x_1:
[----:B------:R-:W-:-:S04]  /*0160*/  SHF.R.U32.HI R5, RZ, 0x1, R4 ;  /* 0x00000001ff057819 */ /* 0x000fc80000011604 */
[----:B------:R-:W-:-:S13]  /*0170*/  ISETP.GE.U32.AND P1, PT, R6, R5, PT ;  /* 0x000000050600720c */ /* 0x000fda0003f26070 */
[----:B------:R-:W-:Y:S01]  /*0180*/  @!P1 IMAD R2, R5, 0x4, R0 ;  /* 0x0000000405029824 */ /* 0x000fe200078e0200 */
[----:B0-----:R-:W-:Y:S05]  /*0190*/  @!P1 LDS R3, [R0] ;  /* 0x0000000000039984 */ /* 0x001fea0000000800 */
[----:B------:R-:W0:Y:S02]  /*01a0*/  @!P1 LDS R2, [R2] ;  /* 0x0000000002029984 */ /* 0x000e240000000800 */
[----:B0-----:R-:W-:-:S05]  /*01b0*/  @!P1 FADD R3, R2, R3 ;  /* 0x0000000302039221 */ /* 0x001fca0000000000 */
[----:B------:R1:W-:Y:S01]  /*01c0*/  @!P1 STS [R0], R3 ;  /* 0x0000000300009388 */ /* 0x0003e20000000800 */
[----:B------:R-:W-:Y:S01]  /*01d0*/  BAR.SYNC.DEFER_BLOCKING 0x0 ;  /* 0x0000000000007b1d */ /* 0x000fe20000010000 */
[----:B------:R-:W-:Y:S01]  /*01e0*/  ISETP.GT.U32.AND P1, PT, R4, 0x3, PT ;  /* 0x000000030400780c */ /* 0x000fe20003f24070 */
[----:B------:R-:W-:-:S12]  /*01f0*/  IMAD.MOV.U32 R4, RZ, RZ, R5 ;  /* 0x000000ffff047224 */ /* 0x000fd800078e0005 */
[----:B-1----:R-:W-:Y:S05]  /*0200*/  @P1 BRA `(.L_x_1) ;  /* 0xfffffffc00d41947 */ /* 0x002fea000383ffff */
.L_x_0:
[----:B------:R-:W-:Y:S05]  /*0210*/  @P0 EXIT ;  /* 0x000000000000094d */ /* 0x000fea0003800000 */
[----:B------:R-:W1:Y:S01]  /*0220*/  S2UR UR5, SR_CgaCtaId ;  /* 0x00000000000579c3 */ /* 0x000e620000008800 */
[----:B------:R-:W-:-:S07]  /*0230*/  UMOV UR4, 0x400 ;  /* 0x0000040000047882 */ /* 0x000fce0000000000 */
[----:B0-----:R-:W0:Y:S01]  /*0240*/  LDC.64 R2, c[0x0][0x380] ;  /* 0x0000e000ff027b82 */ /* 0x001e220000000a00 */
[----:B-1----:R-:W-:Y:S01]  /*0250*/  ULEA UR4, UR5, UR4, 0x18 ;  /* 0x0000000405047291 */ /* 0x002fe2000f8ec0ff */
[----:B0-----:R-:W-:-:S08]  /*0260*/  IMAD.WIDE.U32 R2, R7, 0x4, R2 ;  /* 0x0000000407027825 */ /* 0x001fd000078e0002 */
[----:B------:R-:W0:Y:S04]  /*0270*/  LDS R5, [UR4] ;  /* 0x00000004ff057984 */ /* 0x000e280008000800 */
[----:B0-----:R-:W-:Y:S01]  /*0280*/  STG.E desc[UR6][R2.64], R5 ;  /* 0x0000000502007986 */ /* 0x001fe2000c101906 */
[----:B------:R-:W-:Y:S05]  /*0290*/  EXIT ;  /* 0x000000000000794d */ /* 0x000fea0003800000 */
.L_x_2:
[----:B------:R-:W-:-:S00]  /*02a0*/  BRA `(.L_x_2) ;  /* 0xfffffffc00fc7947 */ /* 0x000fc0000383ffff */
[----:B------:R-:W-:-:S00]  /*02b0*/  NOP ;  /* 0x0000000000007918 */ /* 0x000fc00000000000 */
        /* <DEDUP_REMOVED lines=12> */
.L_x_6:


//--------------------- .text._Z18dot_product_kernelPKfS0_Pfi --------------------------
	.section	.text._Z18dot_product_kernelPKfS0_Pfi,"ax",@progbits
	.align	128
        .global         _Z18dot_product_kernelPKfS0_Pfi
        .type           _Z18dot_product_kernelPKfS0_Pfi,@function
        .size           _Z18dot_product_kernelPKfS0_Pfi,(.L_x_7 - _Z18dot_product_kernelPKfS0_Pfi)
        .other          _Z18dot_product_kernelPKfS0_Pfi,@"STO_CUDA_ENTRY STV_DEFAULT"
_Z18dot_product_kernelPKfS0_Pfi:
.text._Z18dot_product_kernelPKfS0_Pfi:
[----:B------:R-:W-:Y:S01]  /*0000*/  LDC R1, c[0x0][0x37c] ;  /* 0x0000df00ff017b82 */ /* 0x000fe20000000800 */
[----:B------:R-:W0:Y:S01]  /*0010*/  S2R R9, SR_CTAID.X ;  /* 0x0000000000097919 */ /* 0x000e220000002500 */
[----:B------:R-:W0:Y:S06]  /*0020*/  LDCU UR8, c[0x0][0x360] ;  /* 0x00006c00ff0877ac */ /* 0x000e2c0008000800 */
[----:B------:R-:W1:Y:S01]  /*0030*/  LDC.64 R2, c[0x0][0x380] ;  /* 0x0000e000ff027b82 */ /* 0x000e620000000a00 */
[----:B------:R-:W0:Y:S01]  /*0040*/  S2R R8, SR_TID.X ;  /* 0x0000000000087919 */ /* 0x000e220000002100 */
[----:B------:R-:W2:Y:S01]  /*0050*/  LDCU UR4, c[0x0][0x398] ;  /* 0x00007300ff0477ac */ /* 0x000ea20008000800 */
[----:B------:R-:W3:Y:S05]  /*0060*/  LDCU.64 UR6, c[0x0][0x358] ;  /* 0x00006b00ff0677ac */ /* 0x000eea0008000a00 */
[----:B------:R-:W4:Y:S01]  /*0070*/  LDC.64 R4, c[0x0][0x388] ;  /* 0x0000e200ff047b82 */ /* 0x000f220000000a00 */
[----:B0-----:R-:W-:-:S05]  /*0080*/  IMAD R7, R9, UR8, R8 ;  /* 0x0000000809077c24 */ /* 0x001fca000f8e0208 */
[----:B--2---:R-:W-:-:S13]  /*0090*/  ISETP.GE.AND P1, PT, R7, UR4, PT ;  /* 0x0000000407007c0c */ /* 0x004fda000bf26270 */
[----:B-1----:R-:W-:-:S04]  /*00a0*/  @!P1 IMAD.WIDE R2, R7, 0x4, R2 ;  /* 0x0000000407029825 */ /* 0x002fc800078e0202 */
[----:B----4-:R-:W-:Y:S02]  /*00b0*/  @!P1 IMAD.WIDE R4, R7, 0x4, R4 ;  /* 0x0000000407049825 */ /* 0x010fe400078e0204 */
[----:B---3--:R-:W2:Y:S04]  /*00c0*/  @!P1 LDG.E R2, desc[UR6][R2.64] ;  /* 0x0000000602029981 */ /* 0x008ea8000c1e1900 */
[----:B------:R-:W2:Y:S01]  /*00d0*/  @!P1 LDG.E R5, desc[UR6][R4.64] ;  /* 0x0000000604059981 */ /* 0x000ea2000c1e1900 */
[----:B------:R-:W0:Y:S01]  /*00e0*/  S2UR UR5, SR_CgaCtaId ;  /* 0x00000000000579c3 */ /* 0x000e220000008800 */
[----:B------:R-:W-:Y:S01]  /*00f0*/  IMAD.U32 R0, RZ, RZ, UR8 ;  /* 0x00000008ff007e24 */ /* 0x000fe2000f8e00ff */
[----:B------:R-:W-:Y:S01]  /*0100*/  UMOV UR4, 0x400 ;  /* 0x0000040000047882 */ /* 0x000fe20000000000 */
[----:B------:R-:W-:-:S03]  /*0110*/  IMAD.MOV.U32 R6, RZ, RZ, RZ ;  /* 0x000000ffff067224 */ /* 0x000fc600078e00ff */
[----:B------:R-:W-:Y:S01]  /*0120*/  ISETP.GE.U32.AND P0, PT, R0, 0x2, PT ;  /* 0x000000020000780c */ /* 0x000fe20003f06070 */
[----:B0-----:R-:W-:-:S06]  /*0130*/  ULEA UR4, UR5, UR4, 0x18 ;  /* 0x0000000405047291 */ /* 0x001fcc000f8ec0ff */
[----:B------:R-:W-:Y:S01]  /*0140*/  LEA R7, R8, UR4, 0x2 ;  /* 0x0000000408077c11 */ /* 0x000fe2000f8e10ff */
[----:B--2---:R-:W-:Y:S01]  /*0150*/  @!P1 FMUL R6, R2, R5 ;  /* 0x0000000502069220 */ /* 0x004fe20000400000 */
[----:B------:R-:W-:-:S04]  /*0160*/  ISETP.NE.AND P1, PT, R8, RZ, PT ;  /* 0x000000ff0800720c */ /* 0x000fc80003f25270 */
[----:B------:R0:W-:Y:S01]  /*0170*/  STS [R7], R6 ;  /* 0x0000000607007388 */ /* 0x0001e20000000800 */
[----:B------:R-:W-:Y:S06]  /*0180*/  BAR.SYNC.DEFER_BLOCKING 0x0 ;  /* 0x0000000000007b1d */ /* 0x000fec0000010000 */
[----:B------:R-:W-:Y:S05]  /*0190*/  @!P0 BRA `(.L_x_3) ;  /* 0x00000000002c8947 */ /* 0x000fea0003800000 */
.L_x_4:
[----:B------:R-:W-:-:S04]  /*01a0*/  SHF.R.U32.HI R5, RZ, 0x1, R0 ;  /* 0x00000001ff057819 */ /* 0x000fc80000011600 */
[----:B------:R-:W-:-:S13]  /*01b0*/  ISETP.GE.U32.AND P0, PT, R8, R5, PT ;  /* 0x000000050800720c */ /* 0x000fda0003f06070 */
[----:B------:R-:W-:Y:S01]  /*01c0*/  @!P0 LEA R2, R5, R7, 0x2 ;  /* 0x0000000705028211 */ /* 0x000fe200078e10ff */
[----:B------:R-:W-:Y:S05]  /*01d0*/  @!P0 LDS R3, [R7] ;  /* 0x0000000007038984 */ /* 0x000fea0000000800 */
[----:B------:R-:W1:Y:S02]  /*01e0*/  @!P0 LDS R2, [R2] ;  /* 0x0000000002028984 */ /* 0x000e640000000800 */
[----:B-1----:R-:W-:-:S05]  /*01f0*/  @!P0 FADD R4, R2, R3 ;  /* 0x0000000302048221 */ /* 0x002fca0000000000 */
[----:B------:R1:W-:Y:S01]  /*0200*/  @!P0 STS [R7], R4 ;  /* 0x0000000407008388 */ /* 0x0003e20000000800 */
[----:B------:R-:W-:Y:S01]  /*0210*/  BAR.SYNC.DEFER_BLOCKING 0x0 ;  /* 0x0000000000007b1d */ /* 0x000fe20000010000 */
[----:B------:R-:W-:Y:S02]  /*0220*/  ISETP.GT.U32.AND P0, PT, R0, 0x3, PT ;  /* 0x000000030000780c */ /* 0x000fe40003f04070 */
[----:B------:R-:W-:-:S11]  /*0230*/  MOV R0, R5 ;  /* 0x0000000500007202 */ /* 0x000fd60000000f00 */
[----:B-1----:R-:W-:Y:S05]  /*0240*/  @P0 BRA `(.L_x_4) ;  /* 0xfffffffc00d40947 */ /* 0x002fea000383ffff */
.L_x_3:
[----:B------:R-:W-:Y:S05]  /*0250*/  @P1 EXIT ;  /* 0x000000000000194d */ /* 0x000fea0003800000 */
[----:B------:R-:W1:Y:S01]  /*0260*/  S2UR UR5, SR_CgaCtaId ;  /* 0x00000000000579c3 */ /* 0x000e620000008800 */
[----:B------:R-:W-:-:S07]  /*0270*/  UMOV UR4, 0x400 ;  /* 0x0000040000047882 */ /* 0x000fce0000000000 */
[----:B------:R-:W2:Y:S01]  /*0280*/  LDC.64 R2, c[0x0][0x390] ;  /* 0x0000e400ff027b82 */ /* 0x000ea20000000a00 */
[----:B-1----:R-:W-:Y:S01]  /*0290*/  ULEA UR4, UR5, UR4, 0x18 ;  /* 0x0000000405047291 */ /* 0x002fe2000f8ec0ff */
[----:B--2---:R-:W-:-:S08]  /*02a0*/  IMAD.WIDE.U32 R2, R9, 0x4, R2 ;  /* 0x0000000409027825 */ /* 0x004fd000078e0002 */
[----:B------:R-:W1:Y:S04]  /*02b0*/  LDS R5, [UR4] ;  /* 0x00000004ff057984 */ /* 0x000e680008000800 */
[----:B-1----:R-:W-:Y:S01]  /*02c0*/  STG.E desc[UR6][R2.64], R5 ;  /* 0x0000000502007986 */ /* 0x002fe2000c101906 */
[----:B------:R-:W-:Y:S05]  /*02d0*/  EXIT ;  /* 0x000000000000794d */ /* 0x000fea0003800000 */
.L_x_5:
        /* <DEDUP_REMOVED lines=10> */
.L_x_7:


//--------------------- .nv.shared._Z13reduce_kernelPfi --------------------------
	.section	.nv.shared._Z13reduce_kernelPfi,"aw",@nobits
	.sectionflags	@""
	.align	16
	.zero		1024


//--------------------- .nv.shared.reserved.0     --------------------------
	.section	.nv.shared.reserved.0,"aw",@nobits
	.weak		__nv_reservedSMEM_offset_0_alias
	.size		__nv_reservedSMEM_offset_0_alias, 0, 64
	.other		__nv_reservedSMEM_offset_0_alias,@"STO_CUDA_RESERVED_SHARED STV_DEFAULT"
__nv_reservedSMEM_offset_0_alias:
	.zero		0
	.zero		64


//--------------------- .nv.shared._Z18dot_product_kernelPKfS0_Pfi --------------------------
	.section	.nv.shared._Z18dot_product_kernelPKfS0_Pfi,"aw",@nobits
	.sectionflags	@""
	.align	16
	.zero		1024


//--------------------- .nv.constant0._Z13reduce_kernelPfi --------------------------
	.section	.nv.constant0._Z13reduce_kernelPfi,"a",@progbits
	.sectionflags	@""
	.align	4
.nv.constant0._Z13reduce_kernelPfi:
	.zero		908


//--------------------- .nv.constant0._Z18dot_product_kernelPKfS0_Pfi --------------------------
	.section	.nv.constant0._Z18dot_product_kernelPKfS0_Pfi,"a",@progbits
	.sectionflags	@""
	.align	4
.nv.constant0._Z18dot_product_kernelPKfS0_Pfi:
	.zero		924


//--------------------- SYMBOLS --------------------------

	.type		.nv.reservedSmem.offset0,@object
	.size		.nv.reservedSmem.offset0,0x4
	.type		.nv.reservedSmem.cap,@object
	.size		.nv.reservedSmem.cap,0x4
